//
// Generated by NVIDIA NVVM Compiler
//
// Compiler Build ID: CL-36424714
// Cuda compilation tools, release 13.0, V13.0.88
// Based on NVVM 20.0.0
//

.version 9.0
.target sm_100
.address_size 64

	// .globl	_Z14pi_calculationPdidii

.visible .entry _Z14pi_calculationPdidii(
	.param .u64 .ptr .align 1 _Z14pi_calculationPdidii_param_0,
	.param .u32 _Z14pi_calculationPdidii_param_1,
	.param .f64 _Z14pi_calculationPdidii_param_2,
	.param .u32 _Z14pi_calculationPdidii_param_3,
	.param .u32 _Z14pi_calculationPdidii_param_4
)
{
	.reg .pred 	%p<7>;
	.reg .b32 	%r<34>;
	.reg .b64 	%rd<5>;
	.reg .b64 	%fd<46>;

	ld.param.u64 	%rd2, [_Z14pi_calculationPdidii_param_0];
	ld.param.u32 	%r12, [_Z14pi_calculationPdidii_param_1];
	ld.param.f64 	%fd9, [_Z14pi_calculationPdidii_param_2];
	ld.param.u32 	%r13, [_Z14pi_calculationPdidii_param_3];
	ld.param.u32 	%r14, [_Z14pi_calculationPdidii_param_4];
	mov.u32 	%r15, %ctaid.x;
	mov.u32 	%r16, %ntid.x;
	mov.u32 	%r17, %tid.x;
	mad.lo.s32 	%r32, %r15, %r16, %r17;
	setp.ge.s32 	%p1, %r32, %r12;
	@%p1 bra 	$L__BB0_7;
	cvta.to.global.u64 	%rd3, %rd2;
	mul.wide.s32 	%rd4, %r32, 8;
	add.s64 	%rd1, %rd3, %rd4;
	mul.lo.s32 	%r2, %r14, %r13;
	ld.global.f64 	%fd45, [%rd1];
	add.s32 	%r18, %r32, %r2;
	max.s32 	%r19, %r12, %r18;
	setp.lt.s32 	%p2, %r18, %r12;
	selp.u32 	%r20, 1, 0, %p2;
	add.s32 	%r21, %r18, %r20;
	sub.s32 	%r22, %r19, %r21;
	div.u32 	%r23, %r22, %r2;
	add.s32 	%r3, %r23, %r20;
	and.b32  	%r24, %r3, 3;
	setp.eq.s32 	%p3, %r24, 3;
	@%p3 bra 	$L__BB0_4;
	add.s32 	%r25, %r3, 1;
	and.b32  	%r26, %r25, 3;
	neg.s32 	%r30, %r26;
$L__BB0_3:
	.pragma "nounroll";
	cvt.rn.f64.s32 	%fd11, %r32;
	add.f64 	%fd12, %fd11, 0d3FE0000000000000;
	mul.f64 	%fd13, %fd9, %fd12;
	fma.rn.f64 	%fd14, %fd13, %fd13, 0d3FF0000000000000;
	mov.f64 	%fd15, 0d4010000000000000;
	div.rn.f64 	%fd16, %fd15, %fd14;
	add.f64 	%fd45, %fd16, %fd45;
	add.s32 	%r32, %r32, %r2;
	add.s32 	%r30, %r30, 1;
	setp.ne.s32 	%p4, %r30, 0;
	@%p4 bra 	$L__BB0_3;
$L__BB0_4:
	setp.lt.u32 	%p5, %r3, 3;
	@%p5 bra 	$L__BB0_6;
$L__BB0_5:
	cvt.rn.f64.s32 	%fd17, %r32;
	add.f64 	%fd18, %fd17, 0d3FE0000000000000;
	mul.f64 	%fd19, %fd9, %fd18;
	fma.rn.f64 	%fd20, %fd19, %fd19, 0d3FF0000000000000;
	mov.f64 	%fd21, 0d4010000000000000;
	div.rn.f64 	%fd22, %fd21, %fd20;
	add.f64 	%fd23, %fd22, %fd45;
	add.s32 	%r27, %r32, %r2;
	cvt.rn.f64.s32 	%fd24, %r27;
	add.f64 	%fd25, %fd24, 0d3FE0000000000000;
	mul.f64 	%fd26, %fd9, %fd25;
	fma.rn.f64 	%fd27, %fd26, %fd26, 0d3FF0000000000000;
	div.rn.f64 	%fd28, %fd21, %fd27;
	add.f64 	%fd29, %fd28, %fd23;
	add.s32 	%r28, %r27, %r2;
	cvt.rn.f64.s32 	%fd30, %r28;
	add.f64 	%fd31, %fd30, 0d3FE0000000000000;
	mul.f64 	%fd32, %fd9, %fd31;
	fma.rn.f64 	%fd33, %fd32, %fd32, 0d3FF0000000000000;
	div.rn.f64 	%fd34, %fd21, %fd33;
	add.f64 	%fd35, %fd34, %fd29;
	add.s32 	%r29, %r28, %r2;
	cvt.rn.f64.s32 	%fd36, %r29;
	add.f64 	%fd37, %fd36, 0d3FE0000000000000;
	mul.f64 	%fd38, %fd9, %fd37;
	fma.rn.f64 	%fd39, %fd38, %fd38, 0d3FF0000000000000;
	div.rn.f64 	%fd40, %fd21, %fd39;
	add.f64 	%fd45, %fd40, %fd35;
	add.s32 	%r32, %r29, %r2;
	setp.lt.s32 	%p6, %r32, %r12;
	@%p6 bra 	$L__BB0_5;
$L__BB0_6:
	st.global.f64 	[%rd1], %fd45;
$L__BB0_7:
	ret;

}


// ===== COMPILED SASS (sm_100) =====

	.target	sm_100

	.elftype	@"ET_EXEC"


//--------------------- .note.nv.tkinfo           --------------------------
	.section	.note.nv.tkinfo,"",@"SHT_NOTE"
	.sectionflags	@"SHF_NOTE_NV_TKINFO"
	.tkinfo
        /*0018*/ 	.word	0x00000002
        /*0030*/ 	.string	""
        /*0030*/ 	.string	"ptxas"
        /*0030*/ 	.string	"Cuda compilation tools, release 13.0, V13.0.88"
        /*0030*/ 	.string	"Build cuda_13.0.r13.0/compiler.36424714_0"
        /*0030*/ 	.string	"-arch sm_100 -m 64 "



//--------------------- .note.nv.cuinfo           --------------------------
	.section	.note.nv.cuinfo,"",@"SHT_NOTE"
	.sectionflags	@"SHF_NOTE_NV_CUINFO"
        /*0018*/ 	.short	0x0002
        /*001a*/ 	.short	0x0064
        /*001c*/ 	.short	0x0082
	.zero		2


//--------------------- .nv.info                  --------------------------
	.section	.nv.info,"",@"SHT_CUDA_INFO"
	.align	4


	//----- nvinfo : EIATTR_REGCOUNT
	.align		4
        /*0000*/ 	.byte	0x04, 0x2f
        /*0002*/ 	.short	(.L_1 - .L_0)
	.align		4
.L_0:
        /*0004*/ 	.word	index@(_Z14pi_calculationPdidii)
        /*0008*/ 	.word	0x0000001e


	//----- nvinfo : EIATTR_FRAME_SIZE
	.align		4
.L_1:
        /*000c*/ 	.byte	0x04, 0x11
        /*000e*/ 	.short	(.L_3 - .L_2)
	.align		4
.L_2:
        /*0010*/ 	.word	index@($__internal_0_$__cuda_sm20_div_rn_f64_full)
        /*0014*/ 	.word	0x00000000


	//----- nvinfo : EIATTR_FRAME_SIZE
	.align		4
.L_3:
        /*0018*/ 	.byte	0x04, 0x11
        /*001a*/ 	.short	(.L_5 - .L_4)
	.align		4
.L_4:
        /*001c*/ 	.word	index@(_Z14pi_calculationPdidii)
        /*0020*/ 	.word	0x00000000


	//----- nvinfo : EIATTR_MIN_STACK_SIZE
	.align		4
.L_5:
        /*0024*/ 	.byte	0x04, 0x12
        /*0026*/ 	.short	(.L_7 - .L_6)
	.align		4
.L_6:
        /*0028*/ 	.word	index@(_Z14pi_calculationPdidii)
        /*002c*/ 	.word	0x00000000
.L_7:


//--------------------- .nv.compat                --------------------------
	.section	.nv.compat,"",@"SHT_CUDA_COMPAT_INFO"
	.align	4
        /*0000*/ 	.byte	0x02, 0x09, 0x00, 0x00, 0x02, 0x02, 0x01, 0x00, 0x02, 0x05, 0x05, 0x00, 0x03, 0x07, 0x01, 0x01
        /*0010*/ 	.byte	0x02, 0x03, 0x00, 0x00, 0x02, 0x06, 0x01, 0x00, 0x04, 0x0b, 0x08, 0x00, 0x01, 0x00, 0x00, 0x00
        /*0020*/ 	.byte	0x00, 0x00, 0x00, 0x00


//--------------------- .nv.info._Z14pi_calculationPdidii --------------------------
	.section	.nv.info._Z14pi_calculationPdidii,"",@"SHT_CUDA_INFO"
	.sectionflags	@""
	.align	4


	//----- nvinfo : EIATTR_CUDA_API_VERSION
	.align		4
        /*0000*/ 	.byte	0x04, 0x37
        /*0002*/ 	.short	(.L_9 - .L_8)
.L_8:
        /*0004*/ 	.word	0x00000082


	//----- nvinfo : EIATTR_KPARAM_INFO
	.align		4
.L_9:
        /*0008*/ 	.byte	0x04, 0x17
        /*000a*/ 	.short	(.L_11 - .L_10)
.L_10:
        /*000c*/ 	.word	0x00000000
        /*0010*/ 	.short	0x0004
        /*0012*/ 	.short	0x001c
        /*0014*/ 	.byte	0x00, 0xf0, 0x11, 0x00


	//----- nvinfo : EIATTR_KPARAM_INFO
	.align		4
.L_11:
        /*0018*/ 	.byte	0x04, 0x17
        /*001a*/ 	.short	(.L_13 - .L_12)
.L_12:
        /*001c*/ 	.word	0x00000000
        /*0020*/ 	.short	0x0003
        /*0022*/ 	.short	0x0018
        /*0024*/ 	.byte	0x00, 0xf0, 0x11, 0x00


	//----- nvinfo : EIATTR_KPARAM_INFO
	.align		4
.L_13:
        /*0028*/ 	.byte	0x04, 0x17
        /*002a*/ 	.short	(.L_15 - .L_14)
.L_14:
        /*002c*/ 	.word	0x00000000
        /*0030*/ 	.short	0x0002
        /*0032*/ 	.short	0x0010
        /*0034*/ 	.byte	0x00, 0xf0, 0x21, 0x00


	//----- nvinfo : EIATTR_KPARAM_INFO
	.align		4
.L_15:
        /*0038*/ 	.byte	0x04, 0x17
        /*003a*/ 	.short	(.L_17 - .L_16)
.L_16:
        /*003c*/ 	.word	0x00000000
        /*0040*/ 	.short	0x0001
        /*0042*/ 	.short	0x0008
        /*0044*/ 	.byte	0x00, 0xf0, 0x11, 0x00


	//----- nvinfo : EIATTR_KPARAM_INFO
	.align		4
.L_17:
        /*0048*/ 	.byte	0x04, 0x17
        /*004a*/ 	.short	(.L_19 - .L_18)
.L_18:
        /*004c*/ 	.word	0x00000000
        /*0050*/ 	.short	0x0000
        /*0052*/ 	.short	0x0000
        /*0054*/ 	.byte	0x00, 0xf5, 0x21, 0x00


	//----- nvinfo : EIATTR_SPARSE_MMA_MASK
	.align		4
.L_19:
        /*0058*/ 	.byte	0x03, 0x50
        /*005a*/ 	.short	0x0000


	//----- nvinfo : EIATTR_MAXREG_COUNT
	.align		4
        /*005c*/ 	.byte	0x03, 0x1b
        /*005e*/ 	.short	0x00ff


	//----- nvinfo : EIATTR_MERCURY_ISA_VERSION
	.align		4
        /*0060*/ 	.byte	0x03, 0x5f
        /*0062*/ 	.short	0x0101


	//----- nvinfo : EIATTR_VRC_CTA_INIT_COUNT
	.align		4
        /*0064*/ 	.byte	0x02, 0x4a
	.zero		1
	.zero		1


	//----- nvinfo : EIATTR_EXIT_INSTR_OFFSETS
	.align		4
        /*0068*/ 	.byte	0x04, 0x1c
        /*006a*/ 	.short	(.L_21 - .L_20)


	//   ....[0]....
.L_20:
        /*006c*/ 	.word	0x00000070


	//   ....[1]....
        /*0070*/ 	.word	0x00000b60


	//----- nvinfo : EIATTR_CRS_STACK_SIZE
	.align		4
.L_21:
        /*0074*/ 	.byte	0x04, 0x1e
        /*0076*/ 	.short	(.L_23 - .L_22)
.L_22:
        /*0078*/ 	.word	0x00000000


	//----- nvinfo : EIATTR_CBANK_PARAM_SIZE
	.align		4
.L_23:
        /*007c*/ 	.byte	0x03, 0x19
        /*007e*/ 	.short	0x0020


	//----- nvinfo : EIATTR_PARAM_CBANK
	.align		4
        /*0080*/ 	.byte	0x04, 0x0a
        /*0082*/ 	.short	(.L_25 - .L_24)
	.align		4
.L_24:
        /*0084*/ 	.word	index@(.nv.constant0._Z14pi_calculationPdidii)
        /*0088*/ 	.short	0x0380
        /*008a*/ 	.short	0x0020


	//----- nvinfo : EIATTR_SW_WAR
	.align		4
.L_25:
        /*008c*/ 	.byte	0x04, 0x36
        /*008e*/ 	.short	(.L_27 - .L_26)
.L_26:
        /*0090*/ 	.word	0x00000008
.L_27:


//--------------------- .nv.callgraph             --------------------------
	.section	.nv.callgraph,"",@"SHT_CUDA_CALLGRAPH"
	.align	4
	.sectionentsize	8
	.align		4
        /*0000*/ 	.word	0x00000000
	.align		4
        /*0004*/ 	.word	0xffffffff
	.align		4
        /*0008*/ 	.word	0x00000000
	.align		4
        /*000c*/ 	.word	0xfffffffe
	.align		4
        /*0010*/ 	.word	0x00000000
	.align		4
        /*0014*/ 	.word	0xfffffffd
	.align		4
        /*0018*/ 	.word	0x00000000
	.align		4
        /*001c*/ 	.word	0xfffffffc


//--------------------- .text._Z14pi_calculationPdidii --------------------------
	.section	.text._Z14pi_calculationPdidii,"ax",@progbits
	.align	128
        .global         _Z14pi_calculationPdidii
        .type           _Z14pi_calculationPdidii,@function
        .size           _Z14pi_calculationPdidii,(.L_x_23 - _Z14pi_calculationPdidii)
        .other          _Z14pi_calculationPdidii,@"STO_CUDA_ENTRY STV_DEFAULT"
_Z14pi_calculationPdidii:
.text._Z14pi_calculationPdidii:
[----:B------:R-:W-:Y:S01]  /*0000*/  LDC R1, c[0x0][0x37c] ;  /* 0x0000df00ff017b82 */ /* 0x000fe20000000800 */
[----:B------:R-:W0:Y:S07]  /*0010*/  S2R R0, SR_TID.X ;  /* 0x0000000000007919 */ /* 0x000e2e0000002100 */
[----:B------:R-:W0:Y:S01]  /*0020*/  S2UR UR4, SR_CTAID.X ;  /* 0x00000000000479c3 */ /* 0x000e220000002500 */
[----:B------:R-:W1:Y:S07]  /*0030*/  LDCU UR8, c[0x0][0x388] ;  /* 0x00007100ff0877ac */ /* 0x000e6e0008000800 */
[----:B------:R-:W0:Y:S02]  /*0040*/  LDC R25, c[0x0][0x360] ;  /* 0x0000d800ff197b82 */ /* 0x000e240000000800 */
[----:B0-----:R-:W-:-:S05]  /*0050*/  IMAD R25, R25, UR4, R0 ;  /* 0x0000000419197c24 */ /* 0x001fca000f8e0200 */
[----:B-1----:R-:W-:-:S13]  /*0060*/  ISETP.GE.AND P0, PT, R25, UR8, PT ;  /* 0x0000000819007c0c */ /* 0x002fda000bf06270 */
[----:B------:R-:W-:Y:S05]  /*0070*/  @P0 EXIT ;  /* 0x000000000000094d */ /* 0x000fea0003800000 */
[----:B------:R-:W0:Y:S01]  /*0080*/  LDC.64 R6, c[0x0][0x380] ;  /* 0x0000e000ff067b82 */ /* 0x000e220000000a00 */
[----:B------:R-:W1:Y:S01]  /*0090*/  LDCU.64 UR6, c[0x0][0x358] ;  /* 0x00006b00ff0677ac */ /* 0x000e620008000a00 */
[----:B------:R-:W2:Y:S01]  /*00a0*/  LDCU.64 UR4, c[0x0][0x398] ;  /* 0x00007300ff0477ac */ /* 0x000ea20008000a00 */
[----:B------:R-:W3:Y:S01]  /*00b0*/  LDCU.64 UR10, c[0x0][0x390] ;  /* 0x00007200ff0a77ac */ /* 0x000ee20008000a00 */
[----:B0-----:R-:W-:-:S05]  /*00c0*/  IMAD.WIDE R6, R25, 0x8, R6 ;  /* 0x0000000819067825 */ /* 0x001fca00078e0206 */
[----:B-1----:R0:W5:Y:S01]  /*00d0*/  LDG.E.64 R22, desc[UR6][R6.64] ;  /* 0x0000000606167981 */ /* 0x002162000c1e1b00 */
[----:B--2---:R-:W-:Y:S01]  /*00e0*/  UIMAD UR5, UR5, UR4, URZ ;  /* 0x00000004050572a4 */ /* 0x004fe2000f8e02ff */
[----:B------:R-:W-:Y:S02]  /*00f0*/  BSSY.RECONVERGENT B0, `(.L_x_0) ;  /* 0x000003d000007945 */ /* 0x000fe40003800200 */
[----:B------:R-:W-:-:S03]  /*0100*/  UMOV UR4, URZ ;  /* 0x000000ff00047c82 */ /* 0x000fc60008000000 */
[----:B------:R-:W-:Y:S01]  /*0110*/  VIADD R0, R25, UR5 ;  /* 0x0000000519007c36 */ /* 0x000fe20008000000 */
[----:B------:R-:W-:Y:S01]  /*0120*/  ISETP.NE.U32.AND P2, PT, RZ, UR5, PT ;  /* 0x00000005ff007c0c */ /* 0x000fe2000bf45070 */
[----:B------:R-:W-:Y:S01]  /*0130*/  IMAD R9, RZ, RZ, -UR5 ;  /* 0x80000005ff097e24 */ /* 0x000fe2000f8e02ff */
[----:B------:R-:W1:Y:S02]  /*0140*/  I2F.U32.RP R4, UR5 ;  /* 0x0000000500047d06 */ /* 0x000e640008209000 */
[C---:B------:R-:W-:Y:S02]  /*0150*/  ISETP.GE.AND P0, PT, R0.reuse, UR8, PT ;  /* 0x0000000800007c0c */ /* 0x040fe4000bf06270 */
[----:B------:R-:W-:Y:S01]  /*0160*/  VIMNMX R5, PT, PT, R0, UR8, !PT ;  /* 0x0000000800057c48 */ /* 0x000fe2000ffe0100 */
[----:B------:R-:W-:Y:S01]  /*0170*/  UMOV UR8, 0x40100000 ;  /* 0x4010000000087882 */ /* 0x000fe20000000000 */
[----:B------:R-:W-:-:S04]  /*0180*/  SEL R26, RZ, 0x1, P0 ;  /* 0x00000001ff1a7807 */ /* 0x000fc80000000000 */
[----:B------:R-:W-:Y:S01]  /*0190*/  IADD3 R5, PT, PT, R5, -R0, -R26 ;  /* 0x8000000005057210 */ /* 0x000fe20007ffe81a */
[----:B-1----:R-:W1:Y:S02]  /*01a0*/  MUFU.RCP R4, R4 ;  /* 0x0000000400047308 */ /* 0x002e640000001000 */
[----:B-1----:R-:W-:-:S06]  /*01b0*/  VIADD R2, R4, 0xffffffe ;  /* 0x0ffffffe04027836 */ /* 0x002fcc0000000000 */
[----:B------:R1:W2:Y:S02]  /*01c0*/  F2I.FTZ.U32.TRUNC.NTZ R3, R2 ;  /* 0x0000000200037305 */ /* 0x0002a4000021f000 */
[----:B-1----:R-:W-:Y:S02]  /*01d0*/  IMAD.MOV.U32 R2, RZ, RZ, RZ ;  /* 0x000000ffff027224 */ /* 0x002fe400078e00ff */
[----:B--2---:R-:W-:-:S04]  /*01e0*/  IMAD R9, R9, R3, RZ ;  /* 0x0000000309097224 */ /* 0x004fc800078e02ff */
[----:B------:R-:W-:-:S06]  /*01f0*/  IMAD.HI.U32 R4, R3, R9, R2 ;  /* 0x0000000903047227 */ /* 0x000fcc00078e0002 */
[----:B------:R-:W-:-:S04]  /*0200*/  IMAD.HI.U32 R3, R4, R5, RZ ;  /* 0x0000000504037227 */ /* 0x000fc800078e00ff */
[----:B------:R-:W-:-:S04]  /*0210*/  IMAD.MOV R0, RZ, RZ, -R3 ;  /* 0x000000ffff007224 */ /* 0x000fc800078e0a03 */
[----:B------:R-:W-:-:S05]  /*0220*/  IMAD R5, R0, UR5, R5 ;  /* 0x0000000500057c24 */ /* 0x000fca000f8e0205 */
[----:B------:R-:W-:-:S13]  /*0230*/  ISETP.GE.U32.AND P0, PT, R5, UR5, PT ;  /* 0x0000000505007c0c */ /* 0x000fda000bf06070 */
[----:B------:R-:W-:Y:S02]  /*0240*/  @P0 VIADD R5, R5, -UR5 ;  /* 0x8000000505050c36 */ /* 0x000fe40008000000 */
[----:B------:R-:W-:-:S03]  /*0250*/  @P0 VIADD R3, R3, 0x1 ;  /* 0x0000000103030836 */ /* 0x000fc60000000000 */
[----:B------:R-:W-:-:S13]  /*0260*/  ISETP.GE.U32.AND P1, PT, R5, UR5, PT ;  /* 0x0000000505007c0c */ /* 0x000fda000bf26070 */
[----:B------:R-:W-:Y:S01]  /*0270*/  @P1 VIADD R3, R3, 0x1 ;  /* 0x0000000103031836 */ /* 0x000fe20000000000 */
[----:B------:R-:W-:-:S05]  /*0280*/  @!P2 LOP3.LUT R3, RZ, UR5, RZ, 0x33, !PT ;  /* 0x00000005ff03ac12 */ /* 0x000fca000f8e33ff */
[----:B------:R-:W-:-:S05]  /*0290*/  IMAD.IADD R26, R26, 0x1, R3 ;  /* 0x000000011a1a7824 */ /* 0x000fca00078e0203 */
[----:B------:R-:W-:-:S04]  /*02a0*/  LOP3.LUT R0, R26, 0x3, RZ, 0xc0, !PT ;  /* 0x000000031a007812 */ /* 0x000fc800078ec0ff */
[----:B------:R-:W-:-:S13]  /*02b0*/  ISETP.NE.AND P0, PT, R0, 0x3, PT ;  /* 0x000000030000780c */ /* 0x000fda0003f05270 */
[----:B0--3--:R-:W-:Y:S05]  /*02c0*/  @!P0 BRA `(.L_x_1) ;  /* 0x00000000007c8947 */ /* 0x009fea0003800000 */
[----:B------:R-:W-:-:S05]  /*02d0*/  VIADD R0, R26, 0x1 ;  /* 0x000000011a007836 */ /* 0x000fca0000000000 */
[----:B------:R-:W-:-:S05]  /*02e0*/  LOP3.LUT R0, R0, 0x3, RZ, 0xc0, !PT ;  /* 0x0000000300007812 */ /* 0x000fca00078ec0ff */
[----:B------:R-:W-:-:S07]  /*02f0*/  IMAD.MOV R27, RZ, RZ, -R0 ;  /* 0x000000ffff1b7224 */ /* 0x000fce00078e0a00 */
.L_x_4:
[----:B------:R-:W0:Y:S01]  /*0300*/  I2F.F64 R2, R25 ;  /* 0x0000001900027312 */ /* 0x000e220000201c00 */
[----:B------:R-:W-:Y:S01]  /*0310*/  VIADD R27, R27, 0x1 ;  /* 0x000000011b1b7836 */ /* 0x000fe20000000000 */
[----:B------:R-:W-:Y:S04]  /*0320*/  BSSY.RECONVERGENT B1, `(.L_x_2) ;  /* 0x0000016000017945 */ /* 0x000fe80003800200 */
[----:B------:R-:W-:Y:S01]  /*0330*/  ISETP.NE.AND P1, PT, R27, RZ, PT ;  /* 0x000000ff1b00720c */ /* 0x000fe20003f25270 */
[----:B0-----:R-:W-:-:S08]  /*0340*/  DADD R2, R2, 0.5 ;  /* 0x3fe0000002027429 */ /* 0x001fd00000000000 */
[----:B------:R-:W-:-:S08]  /*0350*/  DMUL R2, R2, UR10 ;  /* 0x0000000a02027c28 */ /* 0x000fd00008000000 */
[----:B------:R-:W-:Y:S01]  /*0360*/  DFMA R10, R2, R2, 1 ;  /* 0x3ff00000020a742b */ /* 0x000fe20000000002 */
[----:B------:R-:W-:-:S05]  /*0370*/  IMAD.MOV.U32 R2, RZ, RZ, 0x1 ;  /* 0x00000001ff027424 */ /* 0x000fca00078e00ff */
[----:B------:R-:W0:Y:S02]  /*0380*/  MUFU.RCP64H R3, R11 ;  /* 0x0000000b00037308 */ /* 0x000e240000001800 */
[----:B0-----:R-:W-:-:S08]  /*0390*/  DFMA R4, -R10, R2, 1 ;  /* 0x3ff000000a04742b */ /* 0x001fd00000000102 */
[----:B------:R-:W-:-:S08]  /*03a0*/  DFMA R4, R4, R4, R4 ;  /* 0x000000040404722b */ /* 0x000fd00000000004 */
[----:B------:R-:W-:-:S08]  /*03b0*/  DFMA R4, R2, R4, R2 ;  /* 0x000000040204722b */ /* 0x000fd00000000002 */
[----:B------:R-:W-:-:S08]  /*03c0*/  DFMA R2, -R10, R4, 1 ;  /* 0x3ff000000a02742b */ /* 0x000fd00000000104 */
[----:B------:R-:W-:-:S08]  /*03d0*/  DFMA R2, R4, R2, R4 ;  /* 0x000000020402722b */ /* 0x000fd00000000004 */
[----:B------:R-:W-:-:S08]  /*03e0*/  DMUL R4, R2, 4 ;  /* 0x4010000002047828 */ /* 0x000fd00000000000 */
[----:B------:R-:W-:-:S08]  /*03f0*/  DFMA R8, -R10, R4, 4 ;  /* 0x401000000a08742b */ /* 0x000fd00000000104 */
[----:B------:R-:W-:-:S10]  /*0400*/  DFMA R2, R2, R8, R4 ;  /* 0x000000080202722b */ /* 0x000fd40000000004 */
[----:B------:R-:W-:-:S05]  /*0410*/  FFMA R0, RZ, R11, R3 ;  /* 0x0000000bff007223 */ /* 0x000fca0000000003 */
[----:B------:R-:W-:-:S13]  /*0420*/  FSETP.GT.AND P0, PT, |R0|, 1.469367938527859385e-39, PT ;  /* 0x001000000000780b */ /* 0x000fda0003f04200 */
[----:B------:R-:W-:Y:S05]  /*0430*/  @P0 BRA `(.L_x_3) ;  /* 0x0000000000100947 */ /* 0x000fea0003800000 */
[----:B------:R-:W-:-:S07]  /*0440*/  MOV R2, 0x460 ;  /* 0x0000046000027802 */ /* 0x000fce0000000f00 */
[----:B-----5:R-:W-:Y:S05]  /*0450*/  CALL.REL.NOINC `($__internal_0_$__cuda_sm20_div_rn_f64_full) ;  /* 0x0000000400c47944 */ /* 0x020fea0003c00000 */
[----:B------:R-:W-:Y:S02]  /*0460*/  IMAD.MOV.U32 R2, RZ, RZ, R4 ;  /* 0x000000ffff027224 */ /* 0x000fe400078e0004 */
[----:B------:R-:W-:-:S07]  /*0470*/  IMAD.MOV.U32 R3, RZ, RZ, R5 ;  /* 0x000000ffff037224 */ /* 0x000fce00078e0005 */
.L_x_3:
[----:B------:R-:W-:Y:S05]  /*0480*/  BSYNC.RECONVERGENT B1 ;  /* 0x0000000000017941 */ /* 0x000fea0003800200 */
.L_x_2:
[----:B-----5:R-:W-:Y:S01]  /*0490*/  DADD R22, R2, R22 ;  /* 0x0000000002167229 */ /* 0x020fe20000000016 */
[----:B------:R-:W-:Y:S01]  /*04a0*/  VIADD R25, R25, UR5 ;  /* 0x0000000519197c36 */ /* 0x000fe20008000000 */
[----:B------:R-:W-:Y:S09]  /*04b0*/  @P1 BRA `(.L_x_4) ;  /* 0xfffffffc00901947 */ /* 0x000ff2000383ffff */
.L_x_1:
[----:B------:R-:W-:Y:S05]  /*04c0*/  BSYNC.RECONVERGENT B0 ;  /* 0x0000000000007941 */ /* 0x000fea0003800200 */
.L_x_0:
[----:B------:R-:W-:Y:S01]  /*04d0*/  ISETP.GE.U32.AND P0, PT, R26, 0x3, PT ;  /* 0x000000031a00780c */ /* 0x000fe20003f06070 */
[----:B------:R-:W0:Y:S01]  /*04e0*/  LDCU.64 UR10, c[0x0][0x390] ;  /* 0x00007200ff0a77ac */ /* 0x000e220008000a00 */
[----:B------:R-:W-:Y:S01]  /*04f0*/  BSSY.RECONVERGENT B0, `(.L_x_5) ;  /* 0x0000065000007945 */ /* 0x000fe20003800200 */
[----:B------:R-:W1:Y:S10]  /*0500*/  LDCU UR9, c[0x0][0x388] ;  /* 0x00007100ff0977ac */ /* 0x000e740008000800 */
[----:B------:R-:W-:Y:S05]  /*0510*/  @!P0 BRA `(.L_x_6) ;  /* 0x0000000400888947 */ /* 0x000fea0003800000 */
.L_x_15:
[----:B------:R-:W2:Y:S01]  /*0520*/  I2F.F64 R2, R25 ;  /* 0x0000001900027312 */ /* 0x000ea20000201c00 */
[----:B------:R-:W-:Y:S01]  /*0530*/  BSSY.RECONVERGENT B1, `(.L_x_7) ;  /* 0x0000015000017945 */ /* 0x000fe20003800200 */
[----:B--2---:R-:W-:-:S08]  /*0540*/  DADD R2, R2, 0.5 ;  /* 0x3fe0000002027429 */ /* 0x004fd00000000000 */
[----:B0-----:R-:W-:-:S08]  /*0550*/  DMUL R2, R2, UR10 ;  /* 0x0000000a02027c28 */ /* 0x001fd00008000000 */
        /* <DEDUP_REMOVED lines=15> */
[----:B-1---5:R-:W-:Y:S05]  /*0650*/  CALL.REL.NOINC `($__internal_0_$__cuda_sm20_div_rn_f64_full) ;  /* 0x0000000400447944 */ /* 0x022fea0003c00000 */
[----:B------:R-:W-:Y:S02]  /*0660*/  IMAD.MOV.U32 R2, RZ, RZ, R4 ;  /* 0x000000ffff027224 */ /* 0x000fe400078e0004 */
[----:B------:R-:W-:-:S07]  /*0670*/  IMAD.MOV.U32 R3, RZ, RZ, R5 ;  /* 0x000000ffff037224 */ /* 0x000fce00078e0005 */
.L_x_8:
[----:B-1----:R-:W-:Y:S05]  /*0680*/  BSYNC.RECONVERGENT B1 ;  /* 0x0000000000017941 */ /* 0x002fea0003800200 */
.L_x_7:
[----:B------:R-:W-:Y:S01]  /*0690*/  VIADD R25, R25, UR5 ;  /* 0x0000000519197c36 */ /* 0x000fe20008000000 */
[----:B------:R-:W-:Y:S01]  /*06a0*/  BSSY.RECONVERGENT B1, `(.L_x_9) ;  /* 0x0000015000017945 */ /* 0x000fe20003800200 */
[----:B-----5:R-:W-:Y:S02]  /*06b0*/  DADD R22, R2, R22 ;  /* 0x0000000002167229 */ /* 0x020fe40000000016 */
[----:B------:R-:W0:Y:S02]  /*06c0*/  I2F.F64 R4, R25 ;  /* 0x0000001900047312 */ /* 0x000e240000201c00 */
        /* <DEDUP_REMOVED lines=17> */
[----:B------:R-:W-:Y:S05]  /*07e0*/  CALL.REL.NOINC `($__internal_0_$__cuda_sm20_div_rn_f64_full) ;  /* 0x0000000000e07944 */ /* 0x000fea0003c00000 */
.L_x_10:
[----:B------:R-:W-:Y:S05]  /*07f0*/  BSYNC.RECONVERGENT B1 ;  /* 0x0000000000017941 */ /* 0x000fea0003800200 */
.L_x_9:
[----:B------:R-:W-:Y:S01]  /*0800*/  VIADD R25, R25, UR5 ;  /* 0x0000000519197c36 */ /* 0x000fe20008000000 */
[----:B------:R-:W-:Y:S01]  /*0810*/  BSSY.RECONVERGENT B1, `(.L_x_11) ;  /* 0x0000017000017945 */ /* 0x000fe20003800200 */
[----:B------:R-:W-:Y:S02]  /*0820*/  DADD R22, R22, R4 ;  /* 0x0000000016167229 */ /* 0x000fe40000000004 */
        /* <DEDUP_REMOVED lines=19> */
[----:B------:R-:W-:Y:S02]  /*0960*/  IMAD.MOV.U32 R2, RZ, RZ, R4 ;  /* 0x000000ffff027224 */ /* 0x000fe400078e0004 */
[----:B------:R-:W-:-:S07]  /*0970*/  IMAD.MOV.U32 R3, RZ, RZ, R5 ;  /* 0x000000ffff037224 */ /* 0x000fce00078e0005 */
.L_x_12:
[----:B------:R-:W-:Y:S05]  /*0980*/  BSYNC.RECONVERGENT B1 ;  /* 0x0000000000017941 */ /* 0x000fea0003800200 */
.L_x_11:
        /* <DEDUP_REMOVED lines=22> */
.L_x_14:
[----:B------:R-:W-:Y:S05]  /*0af0*/  BSYNC.RECONVERGENT B1 ;  /* 0x0000000000017941 */ /* 0x000fea0003800200 */
.L_x_13:
[----:B------:R-:W-:Y:S01]  /*0b00*/  IADD3 R25, PT, PT, R25, UR5, RZ ;  /* 0x0000000519197c10 */ /* 0x000fe2000fffe0ff */
[----:B------:R-:W-:-:S03]  /*0b10*/  DADD R22, R22, R4 ;  /* 0x0000000016167229 */ /* 0x000fc60000000004 */
[----:B------:R-:W-:-:S13]  /*0b20*/  ISETP.GE.AND P0, PT, R25, UR9, PT ;  /* 0x0000000919007c0c */ /* 0x000fda000bf06270 */
[----:B------:R-:W-:Y:S05]  /*0b30*/  @!P0 BRA `(.L_x_15) ;  /* 0xfffffff800788947 */ /* 0x000fea000383ffff */
.L_x_6:
[----:B01----:R-:W-:Y:S05]  /*0b40*/  BSYNC.RECONVERGENT B0 ;  /* 0x0000000000007941 */ /* 0x003fea0003800200 */
.L_x_5:
[----:B-----5:R-:W-:Y:S01]  /*0b50*/  STG.E.64 desc[UR6][R6.64], R22 ;  /* 0x0000001606007986 */ /* 0x020fe2000c101b06 */
[----:B------:R-:W-:Y:S05]  /*0b60*/  EXIT ;  /* 0x000000000000794d */ /* 0x000fea0003800000 */
        .weak           $__internal_0_$__cuda_sm20_div_rn_f64_full
        .type           $__internal_0_$__cuda_sm20_div_rn_f64_full,@function
        .size           $__internal_0_$__cuda_sm20_div_rn_f64_full,(.L_x_23 - $__internal_0_$__cuda_sm20_div_rn_f64_full)
$__internal_0_$__cuda_sm20_div_rn_f64_full:
[C---:B------:R-:W-:Y:S01]  /*0b70*/  FSETP.GEU.AND P0, PT, |R11|.reuse, 1.469367938527859385e-39, PT ;  /* 0x001000000b00780b */ /* 0x040fe20003f0e200 */
[----:B------:R-:W-:Y:S01]  /*0b80*/  IMAD.MOV.U32 R4, RZ, RZ, 0x1 ;  /* 0x00000001ff047424 */ /* 0x000fe200078e00ff */
[C---:B------:R-:W-:Y:S01]  /*0b90*/  LOP3.LUT R8, R11.reuse, 0x800fffff, RZ, 0xc0, !PT ;  /* 0x800fffff0b087812 */ /* 0x040fe200078ec0ff */
[----:B------:R-:W-:Y:S01]  /*0ba0*/  IMAD.U32 R13, RZ, RZ, UR8 ;  /* 0x00000008ff0d7e24 */ /* 0x000fe2000f8e00ff */
[----:B------:R-:W-:Y:S01]  /*0bb0*/  LOP3.LUT R0, R11, 0x7ff00000, RZ, 0xc0, !PT ;  /* 0x7ff000000b007812 */ /* 0x000fe200078ec0ff */
[----:B------:R-:W-:Y:S01]  /*0bc0*/  IMAD.U32 R12, RZ, RZ, UR4 ;  /* 0x00000004ff0c7e24 */ /* 0x000fe2000f8e00ff */
[----:B------:R-:W-:Y:S01]  /*0bd0*/  LOP3.LUT R9, R8, 0x3ff00000, RZ, 0xfc, !PT ;  /* 0x3ff0000008097812 */ /* 0x000fe200078efcff */
[----:B------:R-:W-:Y:S01]  /*0be0*/  IMAD.MOV.U32 R8, RZ, RZ, R10 ;  /* 0x000000ffff087224 */ /* 0x000fe200078e000a */
[----:B------:R-:W-:Y:S01]  /*0bf0*/  LOP3.LUT R3, R13, 0x7ff00000, RZ, 0xc0, !PT ;  /* 0x7ff000000d037812 */ /* 0x000fe200078ec0ff */
[----:B------:R-:W-:-:S03]  /*0c00*/  IMAD.MOV.U32 R14, RZ, RZ, R12 ;  /* 0x000000ffff0e7224 */ /* 0x000fc600078e000c */
[----:B------:R-:W-:Y:S01]  /*0c10*/  ISETP.GE.U32.AND P2, PT, R3, R0, PT ;  /* 0x000000000300720c */ /* 0x000fe20003f46070 */
[----:B------:R-:W-:-:S06]  /*0c20*/  @!P0 DMUL R8, R10, 8.98846567431157953865e+307 ;  /* 0x7fe000000a088828 */ /* 0x000fcc0000000000 */
[----:B------:R-:W0:Y:S02]  /*0c30*/  MUFU.RCP64H R5, R9 ;  /* 0x0000000900057308 */ /* 0x000e240000001800 */
[----:B0-----:R-:W-:-:S08]  /*0c40*/  DFMA R18, R4, -R8, 1 ;  /* 0x3ff000000412742b */ /* 0x001fd00000000808 */
[----:B------:R-:W-:-:S08]  /*0c50*/  DFMA R18, R18, R18, R18 ;  /* 0x000000121212722b */ /* 0x000fd00000000012 */
[----:B------:R-:W-:Y:S01]  /*0c60*/  DFMA R18, R4, R18, R4 ;  /* 0x000000120412722b */ /* 0x000fe20000000004 */
[----:B------:R-:W-:Y:S02]  /*0c70*/  IMAD.MOV.U32 R4, RZ, RZ, 0x1ca00000 ;  /* 0x1ca00000ff047424 */ /* 0x000fe400078e00ff */
[----:B------:R-:W-:-:S03]  /*0c80*/  IMAD.MOV.U32 R5, RZ, RZ, R3 ;  /* 0x000000ffff057224 */ /* 0x000fc600078e0003 */
[----:B------:R-:W-:Y:S02]  /*0c90*/  SEL R15, R4, 0x63400000, !P2 ;  /* 0x63400000040f7807 */ /* 0x000fe40005000000 */
[----:B------:R-:W-:Y:S01]  /*0ca0*/  DFMA R16, R18, -R8, 1 ;  /* 0x3ff000001210742b */ /* 0x000fe20000000808 */
[----:B------:R-:W-:Y:S02]  /*0cb0*/  FSETP.GEU.AND P2, PT, |R13|, 1.469367938527859385e-39, PT ;  /* 0x001000000d00780b */ /* 0x000fe40003f4e200 */
[----:B------:R-:W-:-:S05]  /*0cc0*/  LOP3.LUT R15, R15, 0x800fffff, R13, 0xf8, !PT ;  /* 0x800fffff0f0f7812 */ /* 0x000fca00078ef80d */
[----:B------:R-:W-:-:S06]  /*0cd0*/  DFMA R16, R18, R16, R18 ;  /* 0x000000101210722b */ /* 0x000fcc0000000012 */
[----:B------:R-:W-:Y:S05]  /*0ce0*/  @P2 BRA `(.L_x_16) ;  /* 0x0000000000202947 */ /* 0x000fea0003800000 */
[----:B------:R-:W-:-:S04]  /*0cf0*/  LOP3.LUT R18, R11, 0x7ff00000, RZ, 0xc0, !PT ;  /* 0x7ff000000b127812 */ /* 0x000fc800078ec0ff */
[----:B------:R-:W-:Y:S01]  /*0d00*/  ISETP.GE.U32.AND P2, PT, R3, R18, PT ;  /* 0x000000120300720c */ /* 0x000fe20003f46070 */
[----:B------:R-:W-:-:S03]  /*0d10*/  IMAD.MOV.U32 R18, RZ, RZ, RZ ;  /* 0x000000ffff127224 */ /* 0x000fc600078e00ff */
[----:B------:R-:W-:-:S04]  /*0d20*/  SEL R5, R4, 0x63400000, !P2 ;  /* 0x6340000004057807 */ /* 0x000fc80005000000 */
[----:B------:R-:W-:-:S04]  /*0d30*/  LOP3.LUT R5, R5, 0x80000000, R13, 0xf8, !PT ;  /* 0x8000000005057812 */ /* 0x000fc800078ef80d */
[----:B------:R-:W-:-:S06]  /*0d40*/  LOP3.LUT R19, R5, 0x100000, RZ, 0xfc, !PT ;  /* 0x0010000005137812 */ /* 0x000fcc00078efcff */
[----:B------:R-:W-:-:S10]  /*0d50*/  DFMA R14, R14, 2, -R18 ;  /* 0x400000000e0e782b */ /* 0x000fd40000000812 */
[----:B------:R-:W-:-:S07]  /*0d60*/  LOP3.LUT R5, R15, 0x7ff00000, RZ, 0xc0, !PT ;  /* 0x7ff000000f057812 */ /* 0x000fce00078ec0ff */
.L_x_16:
[----:B------:R-:W-:Y:S01]  /*0d70*/  @!P0 LOP3.LUT R0, R9, 0x7ff00000, RZ, 0xc0, !PT ;  /* 0x7ff0000009008812 */ /* 0x000fe200078ec0ff */
[----:B------:R-:W-:Y:S01]  /*0d80*/  VIADD R20, R5, 0xffffffff ;  /* 0xffffffff05147836 */ /* 0x000fe20000000000 */
[----:B------:R-:W-:Y:S01]  /*0d90*/  DMUL R18, R16, R14 ;  /* 0x0000000e10127228 */ /* 0x000fe20000000000 */
[----:B------:R-:W-:Y:S02]  /*0da0*/  BSSY.RECONVERGENT B2, `(.L_x_17) ;  /* 0x0000037000027945 */ /* 0x000fe40003800200 */
[----:B------:R-:W-:Y:S01]  /*0db0*/  VIADD R24, R0, 0xffffffff ;  /* 0xffffffff00187836 */ /* 0x000fe20000000000 */
[----:B------:R-:W-:-:S04]  /*0dc0*/  ISETP.GT.U32.AND P0, PT, R20, 0x7feffffe, PT ;  /* 0x7feffffe1400780c */ /* 0x000fc80003f04070 */
[----:B------:R-:W-:Y:S01]  /*0dd0*/  ISETP.GT.U32.OR P0, PT, R24, 0x7feffffe, P0 ;  /* 0x7feffffe1800780c */ /* 0x000fe20000704470 */
[----:B------:R-:W-:-:S08]  /*0de0*/  DFMA R20, R18, -R8, R14 ;  /* 0x800000081214722b */ /* 0x000fd0000000000e */
[----:B------:R-:W-:-:S04]  /*0df0*/  DFMA R20, R16, R20, R18 ;  /* 0x000000141014722b */ /* 0x000fc80000000012 */
[----:B------:R-:W-:Y:S07]  /*0e00*/  @P0 BRA `(.L_x_18) ;  /* 0x00000000006c0947 */ /* 0x000fee0003800000 */
[----:B------:R-:W-:-:S04]  /*0e10*/  LOP3.LUT R12, R11, 0x7ff00000, RZ, 0xc0, !PT ;  /* 0x7ff000000b0c7812 */ /* 0x000fc800078ec0ff */
[CC--:B------:R-:W-:Y:S02]  /*0e20*/  VIADDMNMX R0, R3.reuse, -R12.reuse, 0xb9600000, !PT ;  /* 0xb960000003007446 */ /* 0x0c0fe4000780090c */
[----:B------:R-:W-:Y:S02]  /*0e30*/  ISETP.GE.U32.AND P0, PT, R3, R12, PT ;  /* 0x0000000c0300720c */ /* 0x000fe40003f06070 */
[----:B------:R-:W-:Y:S02]  /*0e40*/  VIMNMX R0, PT, PT, R0, 0x46a00000, PT ;  /* 0x46a0000000007848 */ /* 0x000fe40003fe0100 */
[----:B------:R-:W-:Y:S01]  /*0e50*/  SEL R3, R4, 0x63400000, !P0 ;  /* 0x6340000004037807 */ /* 0x000fe20004000000 */
[----:B------:R-:W-:-:S04]  /*0e60*/  IMAD.MOV.U32 R4, RZ, RZ, RZ ;  /* 0x000000ffff047224 */ /* 0x000fc800078e00ff */
[----:B------:R-:W-:-:S04]  /*0e70*/  IMAD.IADD R0, R0, 0x1, -R3 ;  /* 0x0000000100007824 */ /* 0x000fc800078e0a03 */
[----:B------:R-:W-:-:S06]  /*0e80*/  VIADD R5, R0, 0x7fe00000 ;  /* 0x7fe0000000057836 */ /* 0x000fcc0000000000 */
[----:B------:R-:W-:-:S10]  /*0e90*/  DMUL R16, R20, R4 ;  /* 0x0000000414107228 */ /* 0x000fd40000000000 */
[----:B------:R-:W-:-:S13]  /*0ea0*/  FSETP.GTU.AND P0, PT, |R17|, 1.469367938527859385e-39, PT ;  /* 0x001000001100780b */ /* 0x000fda0003f0c200 */
[----:B------:R-:W-:Y:S05]  /*0eb0*/  @P0 BRA `(.L_x_19) ;  /* 0x0000000000940947 */ /* 0x000fea0003800000 */
[----:B------:R-:W-:-:S06]  /*0ec0*/  DFMA R8, R20, -R8, R14 ;  /* 0x800000081408722b */ /* 0x000fcc000000000e */
[----:B------:R-:W-:-:S04]  /*0ed0*/  MOV R8, RZ ;  /* 0x000000ff00087202 */ /* 0x000fc80000000f00 */
[C---:B------:R-:W-:Y:S02]  /*0ee0*/  FSETP.NEU.AND P0, PT, R9.reuse, RZ, PT ;  /* 0x000000ff0900720b */ /* 0x040fe40003f0d000 */
[----:B------:R-:W-:-:S04]  /*0ef0*/  LOP3.LUT R11, R9, 0x80000000, R11, 0x48, !PT ;  /* 0x80000000090b7812 */ /* 0x000fc800078e480b */
[----:B------:R-:W-:-:S07]  /*0f00*/  LOP3.LUT R9, R11, R5, RZ, 0xfc, !PT ;  /* 0x000000050b097212 */ /* 0x000fce00078efcff */
[----:B------:R-:W-:Y:S05]  /*0f10*/  @!P0 BRA `(.L_x_19) ;  /* 0x00000000007c8947 */ /* 0x000fea0003800000 */
[----:B------:R-:W-:Y:S01]  /*0f20*/  IMAD.MOV R5, RZ, RZ, -R0 ;  /* 0x000000ffff057224 */ /* 0x000fe200078e0a00 */
[----:B------:R-:W-:Y:S01]  /*0f30*/  DMUL.RP R8, R20, R8 ;  /* 0x0000000814087228 */ /* 0x000fe20000008000 */
[----:B------:R-:W-:Y:S01]  /*0f40*/  IMAD.MOV.U32 R4, RZ, RZ, RZ ;  /* 0x000000ffff047224 */ /* 0x000fe200078e00ff */
[----:B------:R-:W-:-:S05]  /*0f50*/  IADD3 R3, PT, PT, -R0, -0x43300000, RZ ;  /* 0xbcd0000000037810 */ /* 0x000fca0007ffe1ff */
[----:B------:R-:W-:-:S03]  /*0f60*/  DFMA R4, R16, -R4, R20 ;  /* 0x800000041004722b */ /* 0x000fc60000000014 */
[----:B------:R-:W-:-:S07]  /*0f70*/  LOP3.LUT R11, R9, R11, RZ, 0x3c, !PT ;  /* 0x0000000b090b7212 */ /* 0x000fce00078e3cff */
[----:B------:R-:W-:-:S04]  /*0f80*/  FSETP.NEU.AND P0, PT, |R5|, R3, PT ;  /* 0x000000030500720b */ /* 0x000fc80003f0d200 */
[----:B------:R-:W-:Y:S02]  /*0f90*/  FSEL R16, R8, R16, !P0 ;  /* 0x0000001008107208 */ /* 0x000fe40004000000 */
[----:B------:R-:W-:Y:S01]  /*0fa0*/  FSEL R17, R11, R17, !P0 ;  /* 0x000000110b117208 */ /* 0x000fe20004000000 */
[----:B------:R-:W-:Y:S06]  /*0fb0*/  BRA `(.L_x_19) ;  /* 0x0000000000547947 */ /* 0x000fec0003800000 */
.L_x_18:
[----:B------:R-:W-:-:S14]  /*0fc0*/  DSETP.NAN.AND P0, PT, R12, R12, PT ;  /* 0x0000000c0c00722a */ /* 0x000fdc0003f08000 */
[----:B------:R-:W-:Y:S05]  /*0fd0*/  @P0 BRA `(.L_x_20) ;  /* 0x0000000000440947 */ /* 0x000fea0003800000 */
[----:B------:R-:W-:-:S14]  /*0fe0*/  DSETP.NAN.AND P0, PT, R10, R10, PT ;  /* 0x0000000a0a00722a */ /* 0x000fdc0003f08000 */
[----:B------:R-:W-:Y:S05]  /*0ff0*/  @P0 BRA `(.L_x_21) ;  /* 0x0000000000300947 */ /* 0x000fea0003800000 */
[----:B------:R-:W-:Y:S01]  /*1000*/  ISETP.NE.AND P0, PT, R5, R0, PT ;  /* 0x000000000500720c */ /* 0x000fe20003f05270 */
[----:B------:R-:W-:Y:S02]  /*1010*/  IMAD.MOV.U32 R16, RZ, RZ, 0x0 ;  /* 0x00000000ff107424 */ /* 0x000fe400078e00ff */
[----:B------:R-:W-:-:S10]  /*1020*/  IMAD.MOV.U32 R17, RZ, RZ, -0x80000 ;  /* 0xfff80000ff117424 */ /* 0x000fd400078e00ff */
[----:B------:R-:W-:Y:S05]  /*1030*/  @!P0 BRA `(.L_x_19) ;  /* 0x0000000000348947 */ /* 0x000fea0003800000 */
[----:B------:R-:W-:Y:S02]  /*1040*/  ISETP.NE.AND P0, PT, R5, 0x7ff00000, PT ;  /* 0x7ff000000500780c */ /* 0x000fe40003f05270 */
[----:B------:R-:W-:Y:S02]  /*1050*/  LOP3.LUT R17, R13, 0x80000000, R11, 0x48, !PT ;  /* 0x800000000d117812 */ /* 0x000fe400078e480b */
[----:B------:R-:W-:-:S13]  /*1060*/  ISETP.EQ.OR P0, PT, R0, RZ, !P0 ;  /* 0x000000ff0000720c */ /* 0x000fda0004702670 */
[----:B------:R-:W-:Y:S01]  /*1070*/  @P0 LOP3.LUT R0, R17, 0x7ff00000, RZ, 0xfc, !PT ;  /* 0x7ff0000011000812 */ /* 0x000fe200078efcff */
[----:B------:R-:W-:Y:S02]  /*1080*/  @!P0 IMAD.MOV.U32 R16, RZ, RZ, RZ ;  /* 0x000000ffff108224 */ /* 0x000fe400078e00ff */
[----:B------:R-:W-:Y:S02]  /*1090*/  @P0 IMAD.MOV.U32 R16, RZ, RZ, RZ ;  /* 0x000000ffff100224 */ /* 0x000fe400078e00ff */
[----:B------:R-:W-:Y:S01]  /*10a0*/  @P0 IMAD.MOV.U32 R17, RZ, RZ, R0 ;  /* 0x000000ffff110224 */ /* 0x000fe200078e0000 */
[----:B------:R-:W-:Y:S06]  /*10b0*/  BRA `(.L_x_19) ;  /* 0x0000000000147947 */ /* 0x000fec0003800000 */
.L_x_21:
[----:B------:R-:W-:Y:S01]  /*10c0*/  LOP3.LUT R17, R11, 0x80000, RZ, 0xfc, !PT ;  /* 0x000800000b117812 */ /* 0x000fe200078efcff */
[----:B------:R-:W-:Y:S01]  /*10d0*/  IMAD.MOV.U32 R16, RZ, RZ, R10 ;  /* 0x000000ffff107224 */ /* 0x000fe200078e000a */
[----:B------:R-:W-:Y:S06]  /*10e0*/  BRA `(.L_x_19) ;  /* 0x0000000000087947 */ /* 0x000fec0003800000 */
.L_x_20:
[----:B------:R-:W-:Y:S01]  /*10f0*/  LOP3.LUT R17, R13, 0x80000, RZ, 0xfc, !PT ;  /* 0x000800000d117812 */ /* 0x000fe200078efcff */
[----:B------:R-:W-:-:S07]  /*1100*/  IMAD.MOV.U32 R16, RZ, RZ, R12 ;  /* 0x000000ffff107224 */ /* 0x000fce00078e000c */
.L_x_19:
[----:B------:R-:W-:Y:S05]  /*1110*/  BSYNC.RECONVERGENT B2 ;  /* 0x0000000000027941 */ /* 0x000fea0003800200 */
.L_x_17:
[----:B------:R-:W-:Y:S02]  /*1120*/  IMAD.MOV.U32 R3, RZ, RZ, 0x0 ;  /* 0x00000000ff037424 */ /* 0x000fe400078e00ff */
[----:B------:R-:W-:Y:S02]  /*1130*/  IMAD.MOV.U32 R4, RZ, RZ, R16 ;  /* 0x000000ffff047224 */ /* 0x000fe400078e0010 */
[----:B------:R-:W-:Y:S01]  /*1140*/  IMAD.MOV.U32 R5, RZ, RZ, R17 ;  /* 0x000000ffff057224 */ /* 0x000fe200078e0011 */
[----:B------:R-:W-:Y:S06]  /*1150*/  RET.REL.NODEC R2 `(_Z14pi_calculationPdidii) ;  /* 0xffffffec02a87950 */ /* 0x000fec0003c3ffff */
.L_x_22:
[----:B------:R-:W-:-:S00]  /*1160*/  BRA `(.L_x_22) ;  /* 0xfffffffc00fc7947 */ /* 0x000fc0000383ffff */
[----:B------:R-:W-:-:S00]  /*1170*/  NOP ;  /* 0x0000000000007918 */ /* 0x000fc00000000000 */
        /* <DEDUP_REMOVED lines=8> */
.L_x_23:


//--------------------- .nv.shared.reserved.0     --------------------------
	.section	.nv.shared.reserved.0,"aw",@nobits
	.weak		__nv_reservedSMEM_offset_0_alias
	.size		__nv_reservedSMEM_offset_0_alias, 0, 64
	.other		__nv_reservedSMEM_offset_0_alias,@"STO_CUDA_RESERVED_SHARED STV_DEFAULT"
__nv_reservedSMEM_offset_0_alias:
	.zero		0
	.zero		64


//--------------------- .nv.constant0._Z14pi_calculationPdidii --------------------------
	.section	.nv.constant0._Z14pi_calculationPdidii,"a",@progbits
	.sectionflags	@""
	.align	4
.nv.constant0._Z14pi_calculationPdidii:
	.zero		928


//--------------------- SYMBOLS --------------------------

	.type		.nv.reservedSmem.offset0,@object
	.size		.nv.reservedSmem.offset0,0x4
